	.headerflags	@"EF_CUDA_TEXMODE_UNIFIED EF_CUDA_64BIT_ADDRESS EF_CUDA_ACCELERATORS EF_CUDA_SM90 EF_CUDA_VIRTUAL_SM(EF_CUDA_SM90)"
	.elftype	@"ET_EXEC"


//--------------------- .nv.info                  --------------------------
	.section	.nv.info,"",@"SHT_CUDA_INFO"
	.align	4


	//----- nvinfo : EIATTR_REGCOUNT
	.align		4
        /*0000*/ 	.byte	0x04, 0x2f
        /*0002*/ 	.short	(.L_1 - .L_0)
	.align		4
.L_0:
        /*0004*/ 	.word	index@(triton_poi_fused_add_convolution_leaky_relu_48)
        /*0008*/ 	.word	0x00000012


	//----- nvinfo : EIATTR_MIN_STACK_SIZE
	.align		4
.L_1:
        /*000c*/ 	.byte	0x04, 0x12
        /*000e*/ 	.short	(.L_3 - .L_2)
	.align		4
.L_2:
        /*0010*/ 	.word	index@(triton_poi_fused_add_convolution_leaky_relu_48)
        /*0014*/ 	.word	0x00000000


	//----- nvinfo : EIATTR_FRAME_SIZE
	.align		4
.L_3:
        /*0018*/ 	.byte	0x04, 0x11
        /*001a*/ 	.short	(.L_5 - .L_4)
	.align		4
.L_4:
        /*001c*/ 	.word	index@(triton_poi_fused_add_convolution_leaky_relu_48)
        /*0020*/ 	.word	0x00000000


	//----- nvinfo : EIATTR_MIN_STACK_SIZE
	.align		4
.L_5:
        /*0024*/ 	.byte	0x04, 0x12
        /*0026*/ 	.short	(.L_7 - .L_6)
	.align		4
.L_6:
        /*0028*/ 	.word	index@(triton_poi_fused_add_convolution_leaky_relu_48)
        /*002c*/ 	.word	0x00000000
.L_7:


//--------------------- .nv.info.triton_poi_fused_add_convolution_leaky_relu_48 --------------------------
	.section	.nv.info.triton_poi_fused_add_convolution_leaky_relu_48,"",@"SHT_CUDA_INFO"
	.sectionflags	@""
	.align	4


	//----- nvinfo : EIATTR_CUDA_API_VERSION
	.align		4
        /*0000*/ 	.byte	0x04, 0x37
        /*0002*/ 	.short	(.L_9 - .L_8)
.L_8:
        /*0004*/ 	.word	0x0000007c


	//----- nvinfo : EIATTR_KPARAM_INFO
	.align		4
.L_9:
        /*0008*/ 	.byte	0x04, 0x17
        /*000a*/ 	.short	(.L_11 - .L_10)
.L_10:
        /*000c*/ 	.word	0x00000000
        /*0010*/ 	.short	0x0005
        /*0012*/ 	.short	0x0028
        /*0014*/ 	.byte	0x00, 0xf0, 0x11, 0x00


	//----- nvinfo : EIATTR_KPARAM_INFO
	.align		4
.L_11:
        /*0018*/ 	.byte	0x04, 0x17
        /*001a*/ 	.short	(.L_13 - .L_12)
.L_12:
        /*001c*/ 	.word	0x00000000
        /*0020*/ 	.short	0x0004
        /*0022*/ 	.short	0x0020
        /*0024*/ 	.byte	0x00, 0xf4, 0x21, 0x00


	//----- nvinfo : EIATTR_KPARAM_INFO
	.align		4
.L_13:
        /*0028*/ 	.byte	0x04, 0x17
        /*002a*/ 	.short	(.L_15 - .L_14)
.L_14:
        /*002c*/ 	.word	0x00000000
        /*0030*/ 	.short	0x0003
        /*0032*/ 	.short	0x0018
        /*0034*/ 	.byte	0x00, 0xf4, 0x21, 0x00


	//----- nvinfo : EIATTR_KPARAM_INFO
	.align		4
.L_15:
        /*0038*/ 	.byte	0x04, 0x17
        /*003a*/ 	.short	(.L_17 - .L_16)
.L_16:
        /*003c*/ 	.word	0x00000000
        /*0040*/ 	.short	0x0002
        /*0042*/ 	.short	0x0010
        /*0044*/ 	.byte	0x00, 0xf4, 0x21, 0x00


	//----- nvinfo : EIATTR_KPARAM_INFO
	.align		4
.L_17:
        /*0048*/ 	.byte	0x04, 0x17
        /*004a*/ 	.short	(.L_19 - .L_18)
.L_18:
        /*004c*/ 	.word	0x00000000
        /*0050*/ 	.short	0x0001
        /*0052*/ 	.short	0x0008
        /*0054*/ 	.byte	0x00, 0xf4, 0x21, 0x00


	//----- nvinfo : EIATTR_KPARAM_INFO
	.align		4
.L_19:
        /*0058*/ 	.byte	0x04, 0x17
        /*005a*/ 	.short	(.L_21 - .L_20)
.L_20:
        /*005c*/ 	.word	0x00000000
        /*0060*/ 	.short	0x0000
        /*0062*/ 	.short	0x0000
        /*0064*/ 	.byte	0x00, 0xf4, 0x21, 0x00


	//----- nvinfo : EIATTR_SPARSE_MMA_MASK
	.align		4
.L_21:
        /*0068*/ 	.byte	0x03, 0x50
        /*006a*/ 	.short	0x0000


	//----- nvinfo : EIATTR_MAXREG_COUNT
	.align		4
        /*006c*/ 	.byte	0x03, 0x1b
        /*006e*/ 	.short	0x00ff


	//----- nvinfo : EIATTR_EXIT_INSTR_OFFSETS
	.align		4
        /*0070*/ 	.byte	0x04, 0x1c
        /*0072*/ 	.short	(.L_23 - .L_22)


	//   ....[0]....
.L_22:
        /*0074*/ 	.word	0x00000280


	//----- nvinfo : EIATTR_REQNTID
	.align		4
.L_23:
        /*0078*/ 	.byte	0x04, 0x10
        /*007a*/ 	.short	(.L_25 - .L_24)
.L_24:
        /*007c*/ 	.word	0x00000080
        /*0080*/ 	.word	0x00000001
        /*0084*/ 	.word	0x00000001


	//----- nvinfo : EIATTR_CBANK_PARAM_SIZE
	.align		4
.L_25:
        /*0088*/ 	.byte	0x03, 0x19
        /*008a*/ 	.short	0x002c


	//----- nvinfo : EIATTR_PARAM_CBANK
	.align		4
        /*008c*/ 	.byte	0x04, 0x0a
        /*008e*/ 	.short	(.L_27 - .L_26)
	.align		4
.L_26:
        /*0090*/ 	.word	index@(.nv.constant0.triton_poi_fused_add_convolution_leaky_relu_48)
        /*0094*/ 	.short	0x0210
        /*0096*/ 	.short	0x002c


	//----- nvinfo : EIATTR_SW_WAR
	.align		4
.L_27:
        /*0098*/ 	.byte	0x04, 0x36
        /*009a*/ 	.short	(.L_29 - .L_28)
.L_28:
        /*009c*/ 	.word	0x00000008
.L_29:


//--------------------- .nv.callgraph             --------------------------
	.section	.nv.callgraph,"",@"SHT_CUDA_CALLGRAPH"
	.align	4
	.sectionentsize	8
	.align		4
        /*0000*/ 	.word	0x00000000
	.align		4
        /*0004*/ 	.word	0xffffffff
	.align		4
        /*0008*/ 	.word	0x00000000
	.align		4
        /*000c*/ 	.word	0xfffffffe
	.align		4
        /*0010*/ 	.word	0x00000000
	.align		4
        /*0014*/ 	.word	0xfffffffd
	.align		4
        /*0018*/ 	.word	0x00000000
	.align		4
        /*001c*/ 	.word	0xfffffffc


//--------------------- .text.triton_poi_fused_add_convolution_leaky_relu_48 --------------------------
	.section	.text.triton_poi_fused_add_convolution_leaky_relu_48,"ax",@progbits
	.align	128
        .global         triton_poi_fused_add_convolution_leaky_relu_48
        .type           triton_poi_fused_add_convolution_leaky_relu_48,@function
        .size           triton_poi_fused_add_convolution_leaky_relu_48,(.L_x_1 - triton_poi_fused_add_convolution_leaky_relu_48)
        .other          triton_poi_fused_add_convolution_leaky_relu_48,@"STO_CUDA_ENTRY STV_DEFAULT"
triton_poi_fused_add_convolution_leaky_relu_48:
.text.triton_poi_fused_add_convolution_leaky_relu_48:
[----:B------:R-:W-:Y:S01]  /*0000*/  LDC R1, c[0x0][0x28] ;  /* 0x00000a00ff017b82 */ /* 0x000fe20000000800 */
[----:B------:R-:W1:Y:S07]  /*0010*/  S2R R0, SR_TID.X ;  /* 0x0000000000007919 */ /* 0x000e6e0000002100 */
[----:B------:R-:W2:Y:S01]  /*0020*/  LDC.64 R4, c[0x0][0x218] ;  /* 0x00008600ff047b82 */ /* 0x000ea20000000a00 */
[----:B------:R-:W-:Y:S01]  /*0030*/  ULDC.64 UR4, c[0x0][0x208] ;  /* 0x0000820000047ab9 */ /* 0x000fe20000000a00 */
[----:B------:R-:W-:Y:S01]  /*0040*/  ULDC.64 UR6, c[0x0][0x228] ;  /* 0x00008a0000067ab9 */ /* 0x000fe20000000a00 */
[----:B------:R-:W3:Y:S05]  /*0050*/  S2R R7, SR_CTAID.X ;  /* 0x0000000000077919 */ /* 0x000eea0000002500 */
[----:B------:R-:W4:Y:S08]  /*0060*/  LDC.64 R2, c[0x0][0x210] ;  /* 0x00008400ff027b82 */ /* 0x000f300000000a00 */
[----:B------:R-:W5:Y:S01]  /*0070*/  LDC.64 R10, c[0x0][0x230] ;  /* 0x00008c00ff0a7b82 */ /* 0x000f620000000a00 */
[----:B-1----:R-:W-:Y:S01]  /*0080*/  IMAD.SHL.U32 R0, R0, 0x2, RZ ;  /* 0x0000000200007824 */ /* 0x002fe200078e00ff */
[----:B---3--:R-:W-:-:S04]  /*0090*/  SHF.R.S32.HI R6, RZ, 0x17, R7 ;  /* 0x00000017ff067819 */ /* 0x008fc80000011407 */
[----:B------:R-:W-:-:S05]  /*00a0*/  LOP3.LUT R0, R0, 0xfe, RZ, 0xc0, !PT ;  /* 0x000000fe00007812 */ /* 0x000fca00078ec0ff */
[----:B------:R-:W-:Y:S01]  /*00b0*/  IMAD R0, R7, 0x100, R0 ;  /* 0x0000010007007824 */ /* 0x000fe200078e0200 */
[----:B------:R-:W-:-:S03]  /*00c0*/  SGXT R7, R6, 0x1 ;  /* 0x000000010607781a */ /* 0x000fc60000000200 */
[----:B----4-:R-:W-:Y:S01]  /*00d0*/  IMAD.WIDE R2, R0, 0x4, R2 ;  /* 0x0000000400027825 */ /* 0x010fe200078e0202 */
[----:B------:R-:W-:-:S04]  /*00e0*/  LEA.HI R7, R7, R0, RZ, 0xa ;  /* 0x0000000007077211 */ /* 0x000fc800078f50ff */
[----:B------:R-:W-:Y:S01]  /*00f0*/  LOP3.LUT R9, R7, 0xfffffc00, RZ, 0xc0, !PT ;  /* 0xfffffc0007097812 */ /* 0x000fe200078ec0ff */
[----:B------:R-:W3:Y:S01]  /*0100*/  LDG.E.64 R12, desc[UR4][R2.64] ;  /* 0x00000004020c7981 */ /* 0x000ee2000c1e1b00 */
[----:B------:R-:W1:Y:S02]  /*0110*/  LDC.64 R6, c[0x0][0x220] ;  /* 0x00008800ff067b82 */ /* 0x000e640000000a00 */
[----:B------:R-:W-:-:S05]  /*0120*/  IADD3 R9, R0, -R9, RZ ;  /* 0x8000000900097210 */ /* 0x000fca0007ffe0ff */
[----:B--2---:R-:W-:-:S06]  /*0130*/  IMAD.WIDE R4, R9, 0x4, R4 ;  /* 0x0000000409047825 */ /* 0x004fcc00078e0204 */
[----:B------:R-:W3:Y:S01]  /*0140*/  LDG.E.EL.64 R4, desc[UR4][R4.64] ;  /* 0x0000000404047981 */ /* 0x000ee2000c2e1b00 */
[----:B-1----:R-:W-:-:S06]  /*0150*/  IMAD.WIDE R6, R9, 0x4, R6 ;  /* 0x0000000409067825 */ /* 0x002fcc00078e0206 */
[----:B------:R-:W2:Y:S01]  /*0160*/  LDG.E.EL.64 R6, desc[UR4][R6.64] ;  /* 0x0000000406067981 */ /* 0x000ea2000c2e1b00 */
[----:B------:R-:W-:Y:S02]  /*0170*/  IADD3 R8, P2, R0, UR6, RZ ;  /* 0x0000000600087c10 */ /* 0x000fe4000ff5e0ff */
[C---:B---3--:R-:W-:Y:S02]  /*0180*/  FSETP.GT.AND P1, PT, R12.reuse, -R4, PT ;  /* 0x800000040c00720b */ /* 0x048fe40003f24000 */
[C---:B------:R-:W-:Y:S01]  /*0190*/  FSETP.GT.AND P0, PT, R13.reuse, -R5, PT ;  /* 0x800000050d00720b */ /* 0x040fe20003f04000 */
[----:B------:R-:W-:Y:S01]  /*01a0*/  FADD R12, R12, R4 ;  /* 0x000000040c0c7221 */ /* 0x000fe20000000000 */
[----:B------:R-:W-:Y:S01]  /*01b0*/  FADD R13, R13, R5 ;  /* 0x000000050d0d7221 */ /* 0x000fe20000000000 */
[----:B------:R-:W-:Y:S02]  /*01c0*/  SEL R9, RZ, 0x1, !P1 ;  /* 0x00000001ff097807 */ /* 0x000fe40004800000 */
[----:B------:R-:W-:Y:S01]  /*01d0*/  SEL R14, RZ, 0x100, !P0 ;  /* 0x00000100ff0e7807 */ /* 0x000fe20004000000 */
[----:B-----5:R-:W-:-:S03]  /*01e0*/  IMAD.WIDE R4, R0, 0x4, R10 ;  /* 0x0000000400047825 */ /* 0x020fc600078e020a */
[----:B------:R-:W-:Y:S02]  /*01f0*/  IADD3 R15, R9, R14, RZ ;  /* 0x0000000e090f7210 */ /* 0x000fe40007ffe0ff */
[----:B------:R-:W-:Y:S02]  /*0200*/  @!P1 FMUL R12, R12, 0.10000000149011611938 ;  /* 0x3dcccccd0c0c9820 */ /* 0x000fe40000400000 */
[----:B------:R-:W-:Y:S01]  /*0210*/  @!P0 FMUL R13, R13, 0.10000000149011611938 ;  /* 0x3dcccccd0d0d8820 */ /* 0x000fe20000400000 */
[----:B------:R-:W-:Y:S01]  /*0220*/  LEA.HI.X.SX32 R9, R0, UR7, 0x1, P2 ;  /* 0x0000000700097c11 */ /* 0x000fe200090f0eff */
[----:B--2---:R-:W-:Y:S02]  /*0230*/  FADD R6, R6, R12 ;  /* 0x0000000c06067221 */ /* 0x004fe40000000000 */
[----:B------:R-:W-:Y:S02]  /*0240*/  FADD R7, R7, R13 ;  /* 0x0000000d07077221 */ /* 0x000fe40000000000 */
[----:B------:R-:W-:Y:S04]  /*0250*/  STG.E.U16 desc[UR4][R8.64], R15 ;  /* 0x0000000f08007986 */ /* 0x000fe8000c101504 */
[----:B------:R-:W-:Y:S04]  /*0260*/  STG.E.64 desc[UR4][R2.64], R12 ;  /* 0x0000000c02007986 */ /* 0x000fe8000c101b04 */
[----:B------:R-:W-:Y:S01]  /*0270*/  STG.E.64 desc[UR4][R4.64], R6 ;  /* 0x0000000604007986 */ /* 0x000fe2000c101b04 */
[----:B------:R-:W-:Y:S05]  /*0280*/  EXIT ;  /* 0x000000000000794d */ /* 0x000fea0003800000 */
.L_x_0:
[----:B------:R-:W-:-:S00]  /*0290*/  BRA `(.L_x_0) ;  /* 0xfffffffc00fc7947 */ /* 0x000fc0000383ffff */
[----:B------:R-:W-:-:S00]  /*02a0*/  NOP ;  /* 0x0000000000007918 */ /* 0x000fc00000000000 */
        /* <DEDUP_REMOVED lines=13> */
.L_x_1:


//--------------------- .nv.constant0.triton_poi_fused_add_convolution_leaky_relu_48 --------------------------
	.section	.nv.constant0.triton_poi_fused_add_convolution_leaky_relu_48,"a",@progbits
	.sectionflags	@""
	.align	4
.nv.constant0.triton_poi_fused_add_convolution_leaky_relu_48:
	.zero		572
